	.headerflags	@"EF_CUDA_TEXMODE_UNIFIED EF_CUDA_64BIT_ADDRESS EF_CUDA_ACCELERATORS EF_CUDA_SM90 EF_CUDA_VIRTUAL_SM(EF_CUDA_SM90)"
	.elftype	@"ET_EXEC"


//--------------------- .nv.info                  --------------------------
	.section	.nv.info,"",@"SHT_CUDA_INFO"
	.align	4


	//----- nvinfo : EIATTR_REGCOUNT
	.align		4
        /*0000*/ 	.byte	0x04, 0x2f
        /*0002*/ 	.short	(.L_2 - .L_1)
	.align		4
.L_1:
        /*0004*/ 	.word	index@(triton_per_fused_native_group_norm_29)
        /*0008*/ 	.word	0x00000015


	//----- nvinfo : EIATTR_MIN_STACK_SIZE
	.align		4
.L_2:
        /*000c*/ 	.byte	0x04, 0x12
        /*000e*/ 	.short	(.L_4 - .L_3)
	.align		4
.L_3:
        /*0010*/ 	.word	index@(triton_per_fused_native_group_norm_29)
        /*0014*/ 	.word	0x00000000


	//----- nvinfo : EIATTR_FRAME_SIZE
	.align		4
.L_4:
        /*0018*/ 	.byte	0x04, 0x11
        /*001a*/ 	.short	(.L_6 - .L_5)
	.align		4
.L_5:
        /*001c*/ 	.word	index@(triton_per_fused_native_group_norm_29)
        /*0020*/ 	.word	0x00000000


	//----- nvinfo : EIATTR_MIN_STACK_SIZE
	.align		4
.L_6:
        /*0024*/ 	.byte	0x04, 0x12
        /*0026*/ 	.short	(.L_8 - .L_7)
	.align		4
.L_7:
        /*0028*/ 	.word	index@(triton_per_fused_native_group_norm_29)
        /*002c*/ 	.word	0x00000000
.L_8:


//--------------------- .nv.info.triton_per_fused_native_group_norm_29 --------------------------
	.section	.nv.info.triton_per_fused_native_group_norm_29,"",@"SHT_CUDA_INFO"
	.sectionflags	@""
	.align	4


	//----- nvinfo : EIATTR_CUDA_API_VERSION
	.align		4
        /*0000*/ 	.byte	0x04, 0x37
        /*0002*/ 	.short	(.L_10 - .L_9)
.L_9:
        /*0004*/ 	.word	0x0000007c


	//----- nvinfo : EIATTR_KPARAM_INFO
	.align		4
.L_10:
        /*0008*/ 	.byte	0x04, 0x17
        /*000a*/ 	.short	(.L_12 - .L_11)
.L_11:
        /*000c*/ 	.word	0x00000000
        /*0010*/ 	.short	0x0005
        /*0012*/ 	.short	0x0024
        /*0014*/ 	.byte	0x00, 0xf0, 0x11, 0x00


	//----- nvinfo : EIATTR_KPARAM_INFO
	.align		4
.L_12:
        /*0018*/ 	.byte	0x04, 0x17
        /*001a*/ 	.short	(.L_14 - .L_13)
.L_13:
        /*001c*/ 	.word	0x00000000
        /*0020*/ 	.short	0x0004
        /*0022*/ 	.short	0x0020
        /*0024*/ 	.byte	0x00, 0xf0, 0x11, 0x00


	//----- nvinfo : EIATTR_KPARAM_INFO
	.align		4
.L_14:
        /*0028*/ 	.byte	0x04, 0x17
        /*002a*/ 	.short	(.L_16 - .L_15)
.L_15:
        /*002c*/ 	.word	0x00000000
        /*0030*/ 	.short	0x0003
        /*0032*/ 	.short	0x0018
        /*0034*/ 	.byte	0x00, 0xf4, 0x21, 0x00


	//----- nvinfo : EIATTR_KPARAM_INFO
	.align		4
.L_16:
        /*0038*/ 	.byte	0x04, 0x17
        /*003a*/ 	.short	(.L_18 - .L_17)
.L_17:
        /*003c*/ 	.word	0x00000000
        /*0040*/ 	.short	0x0002
        /*0042*/ 	.short	0x0010
        /*0044*/ 	.byte	0x00, 0xf4, 0x21, 0x00


	//----- nvinfo : EIATTR_KPARAM_INFO
	.align		4
.L_18:
        /*0048*/ 	.byte	0x04, 0x17
        /*004a*/ 	.short	(.L_20 - .L_19)
.L_19:
        /*004c*/ 	.word	0x00000000
        /*0050*/ 	.short	0x0001
        /*0052*/ 	.short	0x0008
        /*0054*/ 	.byte	0x00, 0xf4, 0x21, 0x00


	//----- nvinfo : EIATTR_KPARAM_INFO
	.align		4
.L_20:
        /*0058*/ 	.byte	0x04, 0x17
        /*005a*/ 	.short	(.L_22 - .L_21)
.L_21:
        /*005c*/ 	.word	0x00000000
        /*0060*/ 	.short	0x0000
        /*0062*/ 	.short	0x0000
        /*0064*/ 	.byte	0x00, 0xf4, 0x21, 0x00


	//----- nvinfo : EIATTR_SPARSE_MMA_MASK
	.align		4
.L_22:
        /*0068*/ 	.byte	0x03, 0x50
        /*006a*/ 	.short	0x0000


	//----- nvinfo : EIATTR_MAXREG_COUNT
	.align		4
        /*006c*/ 	.byte	0x03, 0x1b
        /*006e*/ 	.short	0x00ff


	//----- nvinfo : EIATTR_COOP_GROUP_MASK_REGIDS
	.align		4
        /*0070*/ 	.byte	0x04, 0x29
        /*0072*/ 	.short	(.L_24 - .L_23)


	//   ....[0]....
.L_23:
        /*0074*/ 	.word	0xffffffff


	//   ....[1]....
        /*0078*/ 	.word	0xffffffff


	//   ....[2]....
        /*007c*/ 	.word	0xffffffff


	//   ....[3]....
        /*0080*/ 	.word	0xffffffff


	//   ....[4]....
        /*0084*/ 	.word	0xffffffff


	//   ....[5]....
        /*0088*/ 	.word	0xffffffff


	//   ....[6]....
        /*008c*/ 	.word	0xffffffff


	//   ....[7]....
        /*0090*/ 	.word	0xffffffff


	//   ....[8]....
        /*0094*/ 	.word	0xffffffff


	//   ....[9]....
        /*0098*/ 	.word	0xffffffff


	//   ....[10]....
        /*009c*/ 	.word	0xffffffff


	//   ....[11]....
        /*00a0*/ 	.word	0xffffffff


	//   ....[12]....
        /*00a4*/ 	.word	0xffffffff


	//   ....[13]....
        /*00a8*/ 	.word	0xffffffff


	//----- nvinfo : EIATTR_COOP_GROUP_INSTR_OFFSETS
	.align		4
.L_24:
        /*00ac*/ 	.byte	0x04, 0x28
        /*00ae*/ 	.short	(.L_26 - .L_25)


	//   ....[0]....
.L_25:
        /*00b0*/ 	.word	0x000001d0


	//   ....[1]....
        /*00b4*/ 	.word	0x000001f0


	//   ....[2]....
        /*00b8*/ 	.word	0x00000220


	//   ....[3]....
        /*00bc*/ 	.word	0x00000240


	//   ....[4]....
        /*00c0*/ 	.word	0x00000260


	//   ....[5]....
        /*00c4*/ 	.word	0x000002c0


	//   ....[6]....
        /*00c8*/ 	.word	0x000002e0


	//   ....[7]....
        /*00cc*/ 	.word	0x000003d0


	//   ....[8]....
        /*00d0*/ 	.word	0x000003f0


	//   ....[9]....
        /*00d4*/ 	.word	0x00000410


	//   ....[10]....
        /*00d8*/ 	.word	0x00000430


	//   ....[11]....
        /*00dc*/ 	.word	0x00000460


	//   ....[12]....
        /*00e0*/ 	.word	0x000004f0


	//   ....[13]....
        /*00e4*/ 	.word	0x00000510


	//----- nvinfo : EIATTR_EXIT_INSTR_OFFSETS
	.align		4
.L_26:
        /*00e8*/ 	.byte	0x04, 0x1c
        /*00ea*/ 	.short	(.L_28 - .L_27)


	//   ....[0]....
.L_27:
        /*00ec*/ 	.word	0x000005f0


	//   ....[1]....
        /*00f0*/ 	.word	0x00000610


	//----- nvinfo : EIATTR_REQNTID
	.align		4
.L_28:
        /*00f4*/ 	.byte	0x04, 0x10
        /*00f6*/ 	.short	(.L_30 - .L_29)
.L_29:
        /*00f8*/ 	.word	0x00000080
        /*00fc*/ 	.word	0x00000001
        /*0100*/ 	.word	0x00000001


	//----- nvinfo : EIATTR_CBANK_PARAM_SIZE
	.align		4
.L_30:
        /*0104*/ 	.byte	0x03, 0x19
        /*0106*/ 	.short	0x0028


	//----- nvinfo : EIATTR_PARAM_CBANK
	.align		4
        /*0108*/ 	.byte	0x04, 0x0a
        /*010a*/ 	.short	(.L_32 - .L_31)
	.align		4
.L_31:
        /*010c*/ 	.word	index@(.nv.constant0.triton_per_fused_native_group_norm_29)
        /*0110*/ 	.short	0x0210
        /*0112*/ 	.short	0x0028


	//----- nvinfo : EIATTR_SW_WAR
	.align		4
.L_32:
        /*0114*/ 	.byte	0x04, 0x36
        /*0116*/ 	.short	(.L_34 - .L_33)
.L_33:
        /*0118*/ 	.word	0x00000008
.L_34:


//--------------------- .nv.callgraph             --------------------------
	.section	.nv.callgraph,"",@"SHT_CUDA_CALLGRAPH"
	.align	4
	.sectionentsize	8
	.align		4
        /*0000*/ 	.word	0x00000000
	.align		4
        /*0004*/ 	.word	0xffffffff
	.align		4
        /*0008*/ 	.word	0x00000000
	.align		4
        /*000c*/ 	.word	0xfffffffe
	.align		4
        /*0010*/ 	.word	0x00000000
	.align		4
        /*0014*/ 	.word	0xfffffffd
	.align		4
        /*0018*/ 	.word	0x00000000
	.align		4
        /*001c*/ 	.word	0xfffffffc


//--------------------- .nv.constant4             --------------------------
	.section	.nv.constant4,"a",@progbits
	.align	8
	.align		8
.nv.constant4:
        /*0000*/ 	.dword	_$_str


//--------------------- .text.triton_per_fused_native_group_norm_29 --------------------------
	.section	.text.triton_per_fused_native_group_norm_29,"ax",@progbits
	.sectionflags	@"SHF_BARRIERS=1"
	.align	128
        .global         triton_per_fused_native_group_norm_29
        .type           triton_per_fused_native_group_norm_29,@function
        .size           triton_per_fused_native_group_norm_29,(.L_x_1 - triton_per_fused_native_group_norm_29)
        .other          triton_per_fused_native_group_norm_29,@"STO_CUDA_ENTRY STV_DEFAULT"
triton_per_fused_native_group_norm_29:
.text.triton_per_fused_native_group_norm_29:
[----:B------:R-:W0:Y:S02]  /*0000*/  LDC R1, c[0x0][0x28] ;  /* 0x00000a00ff017b82 */ /* 0x000e240000000800 */
[----:B------:R-:W1:Y:S01]  /*0010*/  S2R R0, SR_CTAID.X ;  /* 0x0000000000007919 */ /* 0x000e620000002500 */
[----:B------:R-:W2:Y:S01]  /*0020*/  LDC.64 R2, c[0x0][0x210] ;  /* 0x00008400ff027b82 */ /* 0x000ea20000000a00 */
[----:B------:R-:W-:Y:S01]  /*0030*/  ULDC.64 UR6, c[0x0][0x208] ;  /* 0x0000820000067ab9 */ /* 0x000fe20000000a00 */
[----:B------:R-:W3:Y:S01]  /*0040*/  S2R R12, SR_TID.X ;  /* 0x00000000000c7919 */ /* 0x000ee20000002100 */
[----:B-1----:R-:W-:Y:S02]  /*0050*/  SHF.R.S32.HI R5, RZ, 0x1f, R0 ;  /* 0x0000001fff057819 */ /* 0x002fe40000011400 */
[C---:B---3--:R-:W-:Y:S02]  /*0060*/  SHF.L.U32 R4, R12.reuse, 0x7, RZ ;  /* 0x000000070c047819 */ /* 0x048fe400000006ff */
[----:B------:R-:W-:Y:S02]  /*0070*/  LEA.HI R5, R5, R0, RZ, 0x5 ;  /* 0x0000000005057211 */ /* 0x000fe400078f28ff */
[----:B------:R-:W-:-:S02]  /*0080*/  SHF.L.U32 R9, R12, 0x2, RZ ;  /* 0x000000020c097819 */ /* 0x000fc400000006ff */
[----:B------:R-:W-:Y:S02]  /*0090*/  LOP3.LUT R4, R4, 0x3c00, RZ, 0xc0, !PT ;  /* 0x00003c0004047812 */ /* 0x000fe400078ec0ff */
[C---:B------:R-:W-:Y:S02]  /*00a0*/  LOP3.LUT R7, R5.reuse, 0x7ffffe0, RZ, 0xc0, !PT ;  /* 0x07ffffe005077812 */ /* 0x040fe400078ec0ff */
[----:B------:R-:W-:Y:S02]  /*00b0*/  LOP3.LUT R4, R4, 0x1c, R9, 0xf8, !PT ;  /* 0x0000001c04047812 */ /* 0x000fe400078ef809 */
[----:B------:R-:W-:Y:S02]  /*00c0*/  SHF.L.U32 R5, R5, 0x9, RZ ;  /* 0x0000000905057819 */ /* 0x000fe400000006ff */
[----:B------:R-:W-:Y:S02]  /*00d0*/  IADD3 R7, -R7, R0, RZ ;  /* 0x0000000007077210 */ /* 0x000fe40007ffe1ff */
[----:B------:R-:W-:-:S02]  /*00e0*/  LOP3.LUT R5, R5, 0xffffc000, RZ, 0xc0, !PT ;  /* 0xffffc00005057812 */ /* 0x000fc400078ec0ff */
[----:B------:R-:W-:-:S04]  /*00f0*/  LEA R4, R7, R4, 0x5 ;  /* 0x0000000407047211 */ /* 0x000fc800078e28ff */
[----:B------:R-:W-:-:S05]  /*0100*/  IADD3 R5, R5, R4, RZ ;  /* 0x0000000405057210 */ /* 0x000fca0007ffe0ff */
[----:B--2---:R-:W-:-:S05]  /*0110*/  IMAD.WIDE R2, R5, 0x4, R2 ;  /* 0x0000000405027825 */ /* 0x004fca00078e0202 */
[----:B------:R-:W2:Y:S01]  /*0120*/  LDG.E.128 R4, desc[UR6][R2.64] ;  /* 0x0000000602047981 */ /* 0x000ea2000c1e1d00 */
[----:B------:R-:W1:Y:S01]  /*0130*/  S2UR UR5, SR_CgaCtaId ;  /* 0x00000000000579c3 */ /* 0x000e620000008800 */
[C---:B------:R-:W-:Y:S01]  /*0140*/  LOP3.LUT P1, RZ, R12.reuse, 0x1f, RZ, 0xc0, !PT ;  /* 0x0000001f0cff7812 */ /* 0x040fe2000782c0ff */
[----:B------:R-:W-:Y:S01]  /*0150*/  UMOV UR4, 0x400 ;  /* 0x0000040000047882 */ /* 0x000fe20000000000 */
[C---:B------:R-:W-:Y:S02]  /*0160*/  ISETP.GE.AND P2, PT, R12.reuse, 0x4, PT ;  /* 0x000000040c00780c */ /* 0x040fe40003f46270 */
[----:B------:R-:W-:-:S04]  /*0170*/  LOP3.LUT P0, RZ, R12, 0x3, RZ, 0xc0, !PT ;  /* 0x000000030cff7812 */ /* 0x000fc8000780c0ff */
[----:B------:R-:W-:Y:S01]  /*0180*/  ISETP.LT.AND P0, PT, R12, 0x4, !P0 ;  /* 0x000000040c00780c */ /* 0x000fe20004701270 */
[----:B-1----:R-:W-:Y:S01]  /*0190*/  UPRMT UR4, UR5, 0x654, UR4 ;  /* 0x0000065405047896 */ /* 0x002fe20008000004 */
[----:B--2---:R-:W-:-:S04]  /*01a0*/  FADD R11, R4, R5 ;  /* 0x00000005040b7221 */ /* 0x004fc80000000000 */
[----:B------:R-:W-:-:S04]  /*01b0*/  FADD R14, R6, R11 ;  /* 0x0000000b060e7221 */ /* 0x000fc80000000000 */
[----:B------:R-:W-:-:S05]  /*01c0*/  FADD R14, R7, R14 ;  /* 0x0000000e070e7221 */ /* 0x000fca0000000000 */
[----:B------:R-:W1:Y:S02]  /*01d0*/  SHFL.BFLY PT, R11, R14, 0x10, 0x1f ;  /* 0x0e001f000e0b7f89 */ /* 0x000e6400000e0000 */
[----:B-1----:R-:W-:-:S05]  /*01e0*/  FADD R11, R14, R11 ;  /* 0x0000000b0e0b7221 */ /* 0x002fca0000000000 */
[----:B------:R-:W1:Y:S02]  /*01f0*/  SHFL.BFLY PT, R16, R11, 0x8, 0x1f ;  /* 0x0d001f000b107f89 */ /* 0x000e6400000e0000 */
[----:B-1----:R-:W-:Y:S01]  /*0200*/  FADD R16, R11, R16 ;  /* 0x000000100b107221 */ /* 0x002fe20000000000 */
[----:B------:R-:W-:-:S04]  /*0210*/  SHF.R.U32.HI R11, RZ, 0x3, R12 ;  /* 0x00000003ff0b7819 */ /* 0x000fc8000001160c */
[----:B------:R-:W1:Y:S02]  /*0220*/  SHFL.BFLY PT, R13, R16, 0x4, 0x1f ;  /* 0x0c801f00100d7f89 */ /* 0x000e6400000e0000 */
[----:B-1----:R-:W-:-:S05]  /*0230*/  FADD R13, R16, R13 ;  /* 0x0000000d100d7221 */ /* 0x002fca0000000000 */
[----:B------:R-:W1:Y:S02]  /*0240*/  SHFL.BFLY PT, R18, R13, 0x2, 0x1f ;  /* 0x0c401f000d127f89 */ /* 0x000e6400000e0000 */
[----:B-1----:R-:W-:-:S05]  /*0250*/  FADD R18, R13, R18 ;  /* 0x000000120d127221 */ /* 0x002fca0000000000 */
[----:B------:R-:W1:Y:S02]  /*0260*/  SHFL.BFLY PT, R3, R18, 0x1, 0x1f ;  /* 0x0c201f0012037f89 */ /* 0x000e6400000e0000 */
[----:B-1----:R-:W-:Y:S01]  /*0270*/  FADD R2, R18, R3 ;  /* 0x0000000312027221 */ /* 0x002fe20000000000 */
[----:B------:R-:W-:-:S05]  /*0280*/  LOP3.LUT R3, R11, 0xc, RZ, 0xc0, !PT ;  /* 0x0000000c0b037812 */ /* 0x000fca00078ec0ff */
[----:B------:R-:W-:Y:S01]  /*0290*/  @!P1 STS [R3+UR4], R2 ;  /* 0x0000000203009988 */ /* 0x000fe20008000804 */
[----:B------:R-:W-:Y:S06]  /*02a0*/  BAR.SYNC.DEFER_BLOCKING 0x0 ;  /* 0x0000000000007b1d */ /* 0x000fec0000010000 */
[----:B------:R-:W1:Y:S04]  /*02b0*/  @!P2 LDS R10, [R9+UR4] ;  /* 0x00000004090aa984 */ /* 0x000e680008000800 */
[----:B-1----:R-:W1:Y:S02]  /*02c0*/  SHFL.BFLY PT, R11, R10, 0x2, 0x1f ;  /* 0x0c401f000a0b7f89 */ /* 0x002e6400000e0000 */
[----:B-1----:R-:W-:-:S05]  /*02d0*/  FADD R11, R10, R11 ;  /* 0x0000000b0a0b7221 */ /* 0x002fca0000000000 */
[----:B------:R-:W1:Y:S02]  /*02e0*/  SHFL.BFLY PT, R14, R11, 0x1, 0x1f ;  /* 0x0c201f000b0e7f89 */ /* 0x000e6400000e0000 */
[----:B-1----:R-:W-:-:S05]  /*02f0*/  FADD R14, R11, R14 ;  /* 0x0000000e0b0e7221 */ /* 0x002fca0000000000 */
[----:B------:R-:W-:Y:S01]  /*0300*/  @P0 STS [R9+UR4], R14 ;  /* 0x0000000e09000988 */ /* 0x000fe20008000804 */
[----:B------:R-:W-:Y:S06]  /*0310*/  BAR.SYNC.DEFER_BLOCKING 0x0 ;  /* 0x0000000000007b1d */ /* 0x000fec0000010000 */
[----:B------:R-:W1:Y:S02]  /*0320*/  LDS R2, [UR4] ;  /* 0x00000004ff027984 */ /* 0x000e640008000800 */
[----:B-1----:R-:W-:-:S04]  /*0330*/  FADD R2, RZ, R2 ;  /* 0x00000002ff027221 */ /* 0x002fc80000000000 */
[----:B------:R-:W-:-:S04]  /*0340*/  FMUL R2, R2, 0.001953125 ;  /* 0x3b00000002027820 */ /* 0x000fc80000400000 */
[--C-:B------:R-:W-:Y:S01]  /*0350*/  FADD R5, R5, -R2.reuse ;  /* 0x8000000205057221 */ /* 0x100fe20000000000 */
[--C-:B------:R-:W-:Y:S01]  /*0360*/  FADD R4, R4, -R2.reuse ;  /* 0x8000000204047221 */ /* 0x100fe20000000000 */
[--C-:B------:R-:W-:Y:S01]  /*0370*/  FADD R6, R6, -R2.reuse ;  /* 0x8000000206067221 */ /* 0x100fe20000000000 */
[----:B------:R-:W-:Y:S01]  /*0380*/  FADD R7, R7, -R2 ;  /* 0x8000000207077221 */ /* 0x000fe20000000000 */
[----:B------:R-:W-:-:S04]  /*0390*/  FMUL R5, R5, R5 ;  /* 0x0000000505057220 */ /* 0x000fc80000400000 */
[----:B------:R-:W-:-:S04]  /*03a0*/  FFMA R5, R4, R4, R5 ;  /* 0x0000000404057223 */ /* 0x000fc80000000005 */
[----:B------:R-:W-:-:S04]  /*03b0*/  FFMA R6, R6, R6, R5 ;  /* 0x0000000606067223 */ /* 0x000fc80000000005 */
[----:B------:R-:W-:-:S05]  /*03c0*/  FFMA R6, R7, R7, R6 ;  /* 0x0000000707067223 */ /* 0x000fca0000000006 */
[----:B------:R-:W1:Y:S02]  /*03d0*/  SHFL.BFLY PT, R5, R6, 0x10, 0x1f ;  /* 0x0e001f0006057f89 */ /* 0x000e6400000e0000 */
[----:B-1----:R-:W-:-:S05]  /*03e0*/  FADD R5, R6, R5 ;  /* 0x0000000506057221 */ /* 0x002fca0000000000 */
[----:B------:R-:W1:Y:S02]  /*03f0*/  SHFL.BFLY PT, R4, R5, 0x8, 0x1f ;  /* 0x0d001f0005047f89 */ /* 0x000e6400000e0000 */
[----:B-1----:R-:W-:-:S05]  /*0400*/  FADD R4, R5, R4 ;  /* 0x0000000405047221 */ /* 0x002fca0000000000 */
[----:B------:R-:W1:Y:S02]  /*0410*/  SHFL.BFLY PT, R7, R4, 0x4, 0x1f ;  /* 0x0c801f0004077f89 */ /* 0x000e6400000e0000 */
[----:B-1----:R-:W-:-:S05]  /*0420*/  FADD R7, R4, R7 ;  /* 0x0000000704077221 */ /* 0x002fca0000000000 */
[----:B------:R-:W1:Y:S02]  /*0430*/  SHFL.BFLY PT, R10, R7, 0x2, 0x1f ;  /* 0x0c401f00070a7f89 */ /* 0x000e6400000e0000 */
[----:B-1----:R-:W-:Y:S02]  /*0440*/  FADD R10, R7, R10 ;  /* 0x0000000a070a7221 */ /* 0x002fe40000000000 */
[----:B------:R-:W1:Y:S03]  /*0450*/  LDC.64 R6, c[0x0][0x218] ;  /* 0x00008600ff067b82 */ /* 0x000e660000000a00 */
[----:B------:R-:W2:Y:S01]  /*0460*/  SHFL.BFLY PT, R11, R10, 0x1, 0x1f ;  /* 0x0c201f000a0b7f89 */ /* 0x000ea200000e0000 */
[----:B-1----:R-:W-:-:S04]  /*0470*/  IMAD.WIDE R6, R0, 0x4, R6 ;  /* 0x0000000400067825 */ /* 0x002fc800078e0206 */
[----:B--2---:R-:W-:Y:S01]  /*0480*/  FADD R14, R10, R11 ;  /* 0x0000000b0a0e7221 */ /* 0x004fe20000000000 */
[----:B------:R-:W-:Y:S08]  /*0490*/  BAR.SYNC.DEFER_BLOCKING 0x0 ;  /* 0x0000000000007b1d */ /* 0x000ff00000010000 */
[----:B------:R-:W1:Y:S01]  /*04a0*/  LDC.64 R10, c[0x0][0x220] ;  /* 0x00008800ff0a7b82 */ /* 0x000e620000000a00 */
[----:B------:R2:W-:Y:S07]  /*04b0*/  @!P1 STS [R3+UR4], R14 ;  /* 0x0000000e03009988 */ /* 0x0005ee0008000804 */
[----:B------:R-:W-:Y:S01]  /*04c0*/  BAR.SYNC.DEFER_BLOCKING 0x0 ;  /* 0x0000000000007b1d */ /* 0x000fe20000010000 */
[----:B--2---:R-:W-:-:S05]  /*04d0*/  HFMA2.MMA R14, -RZ, RZ, 0.875, 0 ;  /* 0x3b000000ff0e7435 */ /* 0x004fca00000001ff */
[----:B------:R-:W2:Y:S04]  /*04e0*/  @!P2 LDS R8, [R9+UR4] ;  /* 0x000000040908a984 */ /* 0x000ea80008000800 */
[----:B--2---:R-:W2:Y:S02]  /*04f0*/  SHFL.BFLY PT, R5, R8, 0x2, 0x1f ;  /* 0x0c401f0008057f89 */ /* 0x004ea400000e0000 */
[----:B--2---:R-:W-:-:S05]  /*0500*/  FADD R13, R8, R5 ;  /* 0x00000005080d7221 */ /* 0x004fca0000000000 */
[----:B------:R-:W2:Y:S02]  /*0510*/  SHFL.BFLY PT, R4, R13, 0x1, 0x1f ;  /* 0x0c201f000d047f89 */ /* 0x000ea400000e0000 */
[----:B--2---:R-:W-:Y:S02]  /*0520*/  FADD R16, R13, R4 ;  /* 0x000000040d107221 */ /* 0x004fe40000000000 */
[----:B------:R-:W2:Y:S03]  /*0530*/  LDC.64 R4, c[0x0][0x228] ;  /* 0x00008a00ff047b82 */ /* 0x000ea60000000a00 */
[----:B------:R1:W-:Y:S05]  /*0540*/  @P0 STS [R9+UR4], R16 ;  /* 0x0000001009000988 */ /* 0x0003ea0008000804 */
[----:B------:R-:W-:Y:S01]  /*0550*/  BAR.SYNC.DEFER_BLOCKING 0x0 ;  /* 0x0000000000007b1d */ /* 0x000fe20000010000 */
[----:B------:R-:W-:Y:S01]  /*0560*/  LOP3.LUT P0, RZ, R12, 0x7f, RZ, 0xc0, !PT ;  /* 0x0000007f0cff7812 */ /* 0x000fe2000780c0ff */
[----:B-1----:R-:W-:-:S04]  /*0570*/  IMAD.WIDE R8, R0, 0x4, R10 ;  /* 0x0000000400087825 */ /* 0x002fc800078e020a */
[----:B--2---:R-:W-:Y:S01]  /*0580*/  IMAD.WIDE R4, R0, 0x4, R4 ;  /* 0x0000000400047825 */ /* 0x004fe200078e0204 */
[----:B------:R-:W1:Y:S03]  /*0590*/  LDS R15, [UR4] ;  /* 0x00000004ff0f7984 */ /* 0x000e660008000800 */
[----:B-1----:R-:W-:-:S04]  /*05a0*/  FADD R15, RZ, R15 ;  /* 0x0000000fff0f7221 */ /* 0x002fc80000000000 */
[----:B------:R-:W-:-:S06]  /*05b0*/  FFMA R3, R15, R14, 9.9999997473787516356e-06 ;  /* 0x3727c5ac0f037423 */ /* 0x000fcc000000000e */
[----:B------:R-:W1:Y:S02]  /*05c0*/  MUFU.RSQ R3, R3 ;  /* 0x0000000300037308 */ /* 0x000e640000001400 */
[----:B-1----:R1:W-:Y:S04]  /*05d0*/  @!P0 STG.E desc[UR6][R4.64], R3 ;  /* 0x0000000304008986 */ /* 0x0023e8000c101906 */
[----:B------:R1:W-:Y:S01]  /*05e0*/  @!P0 STG.E desc[UR6][R6.64], R2 ;  /* 0x0000000206008986 */ /* 0x0003e2000c101906 */
[----:B------:R-:W-:Y:S05]  /*05f0*/  @P0 EXIT ;  /* 0x000000000000094d */ /* 0x000fea0003800000 */
[----:B------:R-:W-:Y:S01]  /*0600*/  STG.E desc[UR6][R8.64], R15 ;  /* 0x0000000f08007986 */ /* 0x000fe2000c101906 */
[----:B------:R-:W-:Y:S05]  /*0610*/  EXIT ;  /* 0x000000000000794d */ /* 0x000fea0003800000 */
.L_x_0:
[----:B------:R-:W-:-:S00]  /*0620*/  BRA `(.L_x_0) ;  /* 0xfffffffc00fc7947 */ /* 0x000fc0000383ffff */
[----:B------:R-:W-:-:S00]  /*0630*/  NOP ;  /* 0x0000000000007918 */ /* 0x000fc00000000000 */
        /* <DEDUP_REMOVED lines=12> */
.L_x_1:


//--------------------- .nv.global.init           --------------------------
	.section	.nv.global.init,"aw",@progbits
.nv.global.init:
	.type		_$_str,@object
	.size		_$_str,(.L_0 - _$_str)
_$_str:
        /*0000*/ 	.byte	0x5f, 0x5f, 0x43, 0x55, 0x44, 0x41, 0x5f, 0x46, 0x54, 0x5a, 0x00
.L_0:


//--------------------- .nv.shared.triton_per_fused_native_group_norm_29 --------------------------
	.section	.nv.shared.triton_per_fused_native_group_norm_29,"aw",@nobits
	.sectionflags	@""
	.align	16
	.zero		1024


//--------------------- .nv.constant0.triton_per_fused_native_group_norm_29 --------------------------
	.section	.nv.constant0.triton_per_fused_native_group_norm_29,"a",@progbits
	.sectionflags	@""
	.align	4
.nv.constant0.triton_per_fused_native_group_norm_29:
	.zero		568
